//
// Generated by NVIDIA NVVM Compiler
//
// Compiler Build ID: CL-36424714
// Cuda compilation tools, release 13.0, V13.0.88
// Based on NVVM 20.0.0
//

.version 9.0
.target sm_100
.address_size 64

// _ZZ24_blocked_fw_dependent_phimiPiE10cacheGraph has been demoted
// _ZZ32_blocked_fw_partial_dependent_phimiPiE14cacheGraphBase has been demoted
// _ZZ32_blocked_fw_partial_dependent_phimiPiE10cacheGraph has been demoted
// _ZZ26_blocked_fw_independent_phimiPiE17cacheGraphBaseRow has been demoted
// _ZZ26_blocked_fw_independent_phimiPiE17cacheGraphBaseCol has been demoted

.entry _Z24_blocked_fw_dependent_phimiPi(
	.param .u32 _Z24_blocked_fw_dependent_phimiPi_param_0,
	.param .u64 _Z24_blocked_fw_dependent_phimiPi_param_1,
	.param .u32 _Z24_blocked_fw_dependent_phimiPi_param_2,
	.param .u64 .ptr .align 1 _Z24_blocked_fw_dependent_phimiPi_param_3
)
{
	.reg .pred 	%p<20>;
	.reg .b32 	%r<88>;
	.reg .b64 	%rd<5>;
	// demoted variable
	.shared .align 4 .b8 _ZZ24_blocked_fw_dependent_phimiPiE10cacheGraph[1024];
	ld.param.u32 	%r21, [_Z24_blocked_fw_dependent_phimiPi_param_0];
	ld.param.u32 	%r22, [_Z24_blocked_fw_dependent_phimiPi_param_1];
	ld.param.u32 	%r23, [_Z24_blocked_fw_dependent_phimiPi_param_2];
	ld.param.u64 	%rd2, [_Z24_blocked_fw_dependent_phimiPi_param_3];
	cvta.to.global.u64 	%rd3, %rd2;
	mov.u32 	%r1, %tid.x;
	mov.u32 	%r25, %tid.y;
	shl.b32 	%r26, %r21, 4;
	add.s32 	%r27, %r26, %r25;
	add.s32 	%r28, %r26, %r1;
	mad.lo.s32 	%r30, %r27, %r22, %r28;
	max.s32 	%r31, %r27, %r28;
	setp.lt.s32 	%p1, %r31, %r23;
	setp.ge.s32 	%p2, %r31, %r23;
	mul.wide.s32 	%rd4, %r30, 4;
	add.s64 	%rd1, %rd3, %rd4;
	shl.b32 	%r32, %r25, 6;
	mov.u32 	%r33, _ZZ24_blocked_fw_dependent_phimiPiE10cacheGraph;
	add.s32 	%r2, %r33, %r32;
	shl.b32 	%r34, %r1, 2;
	add.s32 	%r3, %r2, %r34;
	@%p2 bra 	$L__BB0_2;
	ld.global.u32 	%r36, [%rd1];
	st.shared.u32 	[%r3], %r36;
	bra.uni 	$L__BB0_3;
$L__BB0_2:
	mov.b32 	%r35, 1073741823;
	st.shared.u32 	[%r3], %r35;
$L__BB0_3:
	bar.sync 	0;
	add.s32 	%r4, %r33, %r34;
	ld.shared.u32 	%r39, [%r2];
	ld.shared.u32 	%r40, [%r4];
	add.s32 	%r5, %r40, %r39;
	bar.sync 	0;
	ld.shared.u32 	%r41, [%r3];
	setp.ge.s32 	%p3, %r5, %r41;
	@%p3 bra 	$L__BB0_5;
	st.shared.u32 	[%r3], %r5;
$L__BB0_5:
	bar.sync 	0;
	ld.shared.u32 	%r42, [%r2+4];
	ld.shared.u32 	%r43, [%r4+64];
	add.s32 	%r6, %r43, %r42;
	bar.sync 	0;
	ld.shared.u32 	%r44, [%r3];
	setp.ge.s32 	%p4, %r6, %r44;
	@%p4 bra 	$L__BB0_7;
	st.shared.u32 	[%r3], %r6;
$L__BB0_7:
	bar.sync 	0;
	ld.shared.u32 	%r45, [%r2+8];
	ld.shared.u32 	%r46, [%r4+128];
	add.s32 	%r7, %r46, %r45;
	bar.sync 	0;
	ld.shared.u32 	%r47, [%r3];
	setp.ge.s32 	%p5, %r7, %r47;
	@%p5 bra 	$L__BB0_9;
	st.shared.u32 	[%r3], %r7;
$L__BB0_9:
	bar.sync 	0;
	ld.shared.u32 	%r48, [%r2+12];
	ld.shared.u32 	%r49, [%r4+192];
	add.s32 	%r8, %r49, %r48;
	bar.sync 	0;
	ld.shared.u32 	%r50, [%r3];
	setp.ge.s32 	%p6, %r8, %r50;
	@%p6 bra 	$L__BB0_11;
	st.shared.u32 	[%r3], %r8;
$L__BB0_11:
	bar.sync 	0;
	ld.shared.u32 	%r51, [%r2+16];
	ld.shared.u32 	%r52, [%r4+256];
	add.s32 	%r9, %r52, %r51;
	bar.sync 	0;
	ld.shared.u32 	%r53, [%r3];
	setp.ge.s32 	%p7, %r9, %r53;
	@%p7 bra 	$L__BB0_13;
	st.shared.u32 	[%r3], %r9;
$L__BB0_13:
	bar.sync 	0;
	ld.shared.u32 	%r54, [%r2+20];
	ld.shared.u32 	%r55, [%r4+320];
	add.s32 	%r10, %r55, %r54;
	bar.sync 	0;
	ld.shared.u32 	%r56, [%r3];
	setp.ge.s32 	%p8, %r10, %r56;
	@%p8 bra 	$L__BB0_15;
	st.shared.u32 	[%r3], %r10;
$L__BB0_15:
	bar.sync 	0;
	ld.shared.u32 	%r57, [%r2+24];
	ld.shared.u32 	%r58, [%r4+384];
	add.s32 	%r11, %r58, %r57;
	bar.sync 	0;
	ld.shared.u32 	%r59, [%r3];
	setp.ge.s32 	%p9, %r11, %r59;
	@%p9 bra 	$L__BB0_17;
	st.shared.u32 	[%r3], %r11;
$L__BB0_17:
	bar.sync 	0;
	ld.shared.u32 	%r60, [%r2+28];
	ld.shared.u32 	%r61, [%r4+448];
	add.s32 	%r12, %r61, %r60;
	bar.sync 	0;
	ld.shared.u32 	%r62, [%r3];
	setp.ge.s32 	%p10, %r12, %r62;
	@%p10 bra 	$L__BB0_19;
	st.shared.u32 	[%r3], %r12;
$L__BB0_19:
	bar.sync 	0;
	ld.shared.u32 	%r63, [%r2+32];
	ld.shared.u32 	%r64, [%r4+512];
	add.s32 	%r13, %r64, %r63;
	bar.sync 	0;
	ld.shared.u32 	%r65, [%r3];
	setp.ge.s32 	%p11, %r13, %r65;
	@%p11 bra 	$L__BB0_21;
	st.shared.u32 	[%r3], %r13;
$L__BB0_21:
	bar.sync 	0;
	ld.shared.u32 	%r66, [%r2+36];
	ld.shared.u32 	%r67, [%r4+576];
	add.s32 	%r14, %r67, %r66;
	bar.sync 	0;
	ld.shared.u32 	%r68, [%r3];
	setp.ge.s32 	%p12, %r14, %r68;
	@%p12 bra 	$L__BB0_23;
	st.shared.u32 	[%r3], %r14;
$L__BB0_23:
	bar.sync 	0;
	ld.shared.u32 	%r69, [%r2+40];
	ld.shared.u32 	%r70, [%r4+640];
	add.s32 	%r15, %r70, %r69;
	bar.sync 	0;
	ld.shared.u32 	%r71, [%r3];
	setp.ge.s32 	%p13, %r15, %r71;
	@%p13 bra 	$L__BB0_25;
	st.shared.u32 	[%r3], %r15;
$L__BB0_25:
	bar.sync 	0;
	ld.shared.u32 	%r72, [%r2+44];
	ld.shared.u32 	%r73, [%r4+704];
	add.s32 	%r16, %r73, %r72;
	bar.sync 	0;
	ld.shared.u32 	%r74, [%r3];
	setp.ge.s32 	%p14, %r16, %r74;
	@%p14 bra 	$L__BB0_27;
	st.shared.u32 	[%r3], %r16;
$L__BB0_27:
	bar.sync 	0;
	ld.shared.u32 	%r75, [%r2+48];
	ld.shared.u32 	%r76, [%r4+768];
	add.s32 	%r17, %r76, %r75;
	bar.sync 	0;
	ld.shared.u32 	%r77, [%r3];
	setp.ge.s32 	%p15, %r17, %r77;
	@%p15 bra 	$L__BB0_29;
	st.shared.u32 	[%r3], %r17;
$L__BB0_29:
	bar.sync 	0;
	ld.shared.u32 	%r78, [%r2+52];
	ld.shared.u32 	%r79, [%r4+832];
	add.s32 	%r18, %r79, %r78;
	bar.sync 	0;
	ld.shared.u32 	%r80, [%r3];
	setp.ge.s32 	%p16, %r18, %r80;
	@%p16 bra 	$L__BB0_31;
	st.shared.u32 	[%r3], %r18;
$L__BB0_31:
	bar.sync 	0;
	ld.shared.u32 	%r81, [%r2+56];
	ld.shared.u32 	%r82, [%r4+896];
	add.s32 	%r19, %r82, %r81;
	bar.sync 	0;
	ld.shared.u32 	%r83, [%r3];
	setp.ge.s32 	%p17, %r19, %r83;
	@%p17 bra 	$L__BB0_33;
	st.shared.u32 	[%r3], %r19;
$L__BB0_33:
	bar.sync 	0;
	ld.shared.u32 	%r84, [%r2+60];
	ld.shared.u32 	%r85, [%r4+960];
	add.s32 	%r20, %r85, %r84;
	bar.sync 	0;
	ld.shared.u32 	%r86, [%r3];
	setp.ge.s32 	%p18, %r20, %r86;
	@%p18 bra 	$L__BB0_35;
	st.shared.u32 	[%r3], %r20;
$L__BB0_35:
	bar.sync 	0;
	not.pred 	%p19, %p1;
	@%p19 bra 	$L__BB0_37;
	ld.shared.u32 	%r87, [%r3];
	st.global.u32 	[%rd1], %r87;
$L__BB0_37:
	ret;

}
.entry _Z32_blocked_fw_partial_dependent_phimiPi(
	.param .u32 _Z32_blocked_fw_partial_dependent_phimiPi_param_0,
	.param .u64 _Z32_blocked_fw_partial_dependent_phimiPi_param_1,
	.param .u32 _Z32_blocked_fw_partial_dependent_phimiPi_param_2,
	.param .u64 .ptr .align 1 _Z32_blocked_fw_partial_dependent_phimiPi_param_3
)
{
	.reg .pred 	%p<8>;
	.reg .b32 	%r<177>;
	.reg .b64 	%rd<8>;
	// demoted variable
	.shared .align 4 .b8 _ZZ32_blocked_fw_partial_dependent_phimiPiE14cacheGraphBase[1024];
	// demoted variable
	.shared .align 4 .b8 _ZZ32_blocked_fw_partial_dependent_phimiPiE10cacheGraph[1024];
	ld.param.u32 	%r15, [_Z32_blocked_fw_partial_dependent_phimiPi_param_0];
	ld.param.u64 	%rd3, [_Z32_blocked_fw_partial_dependent_phimiPi_param_1];
	ld.param.u32 	%r16, [_Z32_blocked_fw_partial_dependent_phimiPi_param_2];
	ld.param.u64 	%rd4, [_Z32_blocked_fw_partial_dependent_phimiPi_param_3];
	cvta.to.global.u64 	%rd1, %rd4;
	mov.u32 	%r1, %ctaid.x;
	setp.eq.s32 	%p2, %r1, %r15;
	@%p2 bra 	$L__BB1_11;
	mov.u32 	%r2, %tid.x;
	mov.u32 	%r3, %tid.y;
	shl.b32 	%r17, %r15, 4;
	add.s32 	%r4, %r17, %r3;
	add.s32 	%r18, %r17, %r2;
	max.s32 	%r19, %r4, %r18;
	setp.ge.s32 	%p3, %r19, %r16;
	shl.b32 	%r20, %r3, 6;
	mov.u32 	%r21, _ZZ32_blocked_fw_partial_dependent_phimiPiE14cacheGraphBase;
	add.s32 	%r6, %r21, %r20;
	@%p3 bra 	$L__BB1_3;
	cvt.u32.u64 	%r25, %rd3;
	mad.lo.s32 	%r26, %r4, %r25, %r18;
	mul.wide.s32 	%rd5, %r26, 4;
	add.s64 	%rd6, %rd1, %rd5;
	ld.global.u32 	%r27, [%rd6];
	shl.b32 	%r28, %r2, 2;
	add.s32 	%r29, %r6, %r28;
	st.shared.u32 	[%r29], %r27;
	bra.uni 	$L__BB1_4;
$L__BB1_3:
	shl.b32 	%r22, %r2, 2;
	add.s32 	%r23, %r6, %r22;
	mov.b32 	%r24, 1073741823;
	st.shared.u32 	[%r23], %r24;
$L__BB1_4:
	mov.u32 	%r7, %ctaid.y;
	setp.eq.s32 	%p4, %r7, 0;
	shl.b32 	%r31, %r1, 4;
	add.s32 	%r32, %r31, %r2;
	add.s32 	%r33, %r31, %r3;
	selp.b32 	%r34, %r4, %r33, %p4;
	selp.b32 	%r35, %r32, %r18, %p4;
	cvt.u32.u64 	%r37, %rd3;
	mad.lo.s32 	%r38, %r34, %r37, %r35;
	max.s32 	%r39, %r34, %r35;
	setp.lt.s32 	%p1, %r39, %r16;
	setp.ge.s32 	%p5, %r39, %r16;
	mul.wide.s32 	%rd7, %r38, 4;
	add.s64 	%rd2, %rd1, %rd7;
	mov.b32 	%r175, 1073741823;
	@%p5 bra 	$L__BB1_6;
	ld.global.u32 	%r175, [%rd2];
$L__BB1_6:
	setp.ne.s32 	%p6, %r7, 0;
	mov.u32 	%r41, _ZZ32_blocked_fw_partial_dependent_phimiPiE10cacheGraph;
	add.s32 	%r10, %r41, %r20;
	shl.b32 	%r42, %r2, 2;
	add.s32 	%r11, %r10, %r42;
	st.shared.u32 	[%r11], %r175;
	bar.sync 	0;
	@%p6 bra 	$L__BB1_8;
	add.s32 	%r111, %r41, %r42;
	ld.shared.u32 	%r112, [%r6];
	ld.shared.u32 	%r113, [%r111];
	add.s32 	%r114, %r113, %r112;
	min.s32 	%r115, %r114, %r175;
	bar.sync 	0;
	st.shared.u32 	[%r11], %r115;
	bar.sync 	0;
	ld.shared.u32 	%r116, [%r6+4];
	ld.shared.u32 	%r117, [%r111+64];
	add.s32 	%r118, %r117, %r116;
	min.s32 	%r119, %r118, %r115;
	bar.sync 	0;
	st.shared.u32 	[%r11], %r119;
	bar.sync 	0;
	ld.shared.u32 	%r120, [%r6+8];
	ld.shared.u32 	%r121, [%r111+128];
	add.s32 	%r122, %r121, %r120;
	min.s32 	%r123, %r122, %r119;
	bar.sync 	0;
	st.shared.u32 	[%r11], %r123;
	bar.sync 	0;
	ld.shared.u32 	%r124, [%r6+12];
	ld.shared.u32 	%r125, [%r111+192];
	add.s32 	%r126, %r125, %r124;
	min.s32 	%r127, %r126, %r123;
	bar.sync 	0;
	st.shared.u32 	[%r11], %r127;
	bar.sync 	0;
	ld.shared.u32 	%r128, [%r6+16];
	ld.shared.u32 	%r129, [%r111+256];
	add.s32 	%r130, %r129, %r128;
	min.s32 	%r131, %r130, %r127;
	bar.sync 	0;
	st.shared.u32 	[%r11], %r131;
	bar.sync 	0;
	ld.shared.u32 	%r132, [%r6+20];
	ld.shared.u32 	%r133, [%r111+320];
	add.s32 	%r134, %r133, %r132;
	min.s32 	%r135, %r134, %r131;
	bar.sync 	0;
	st.shared.u32 	[%r11], %r135;
	bar.sync 	0;
	ld.shared.u32 	%r136, [%r6+24];
	ld.shared.u32 	%r137, [%r111+384];
	add.s32 	%r138, %r137, %r136;
	min.s32 	%r139, %r138, %r135;
	bar.sync 	0;
	st.shared.u32 	[%r11], %r139;
	bar.sync 	0;
	ld.shared.u32 	%r140, [%r6+28];
	ld.shared.u32 	%r141, [%r111+448];
	add.s32 	%r142, %r141, %r140;
	min.s32 	%r143, %r142, %r139;
	bar.sync 	0;
	st.shared.u32 	[%r11], %r143;
	bar.sync 	0;
	ld.shared.u32 	%r144, [%r6+32];
	ld.shared.u32 	%r145, [%r111+512];
	add.s32 	%r146, %r145, %r144;
	min.s32 	%r147, %r146, %r143;
	bar.sync 	0;
	st.shared.u32 	[%r11], %r147;
	bar.sync 	0;
	ld.shared.u32 	%r148, [%r6+36];
	ld.shared.u32 	%r149, [%r111+576];
	add.s32 	%r150, %r149, %r148;
	min.s32 	%r151, %r150, %r147;
	bar.sync 	0;
	st.shared.u32 	[%r11], %r151;
	bar.sync 	0;
	ld.shared.u32 	%r152, [%r6+40];
	ld.shared.u32 	%r153, [%r111+640];
	add.s32 	%r154, %r153, %r152;
	min.s32 	%r155, %r154, %r151;
	bar.sync 	0;
	st.shared.u32 	[%r11], %r155;
	bar.sync 	0;
	ld.shared.u32 	%r156, [%r6+44];
	ld.shared.u32 	%r157, [%r111+704];
	add.s32 	%r158, %r157, %r156;
	min.s32 	%r159, %r158, %r155;
	bar.sync 	0;
	st.shared.u32 	[%r11], %r159;
	bar.sync 	0;
	ld.shared.u32 	%r160, [%r6+48];
	ld.shared.u32 	%r161, [%r111+768];
	add.s32 	%r162, %r161, %r160;
	min.s32 	%r163, %r162, %r159;
	bar.sync 	0;
	st.shared.u32 	[%r11], %r163;
	bar.sync 	0;
	ld.shared.u32 	%r164, [%r6+52];
	ld.shared.u32 	%r165, [%r111+832];
	add.s32 	%r166, %r165, %r164;
	min.s32 	%r167, %r166, %r163;
	bar.sync 	0;
	st.shared.u32 	[%r11], %r167;
	bar.sync 	0;
	ld.shared.u32 	%r168, [%r6+56];
	ld.shared.u32 	%r169, [%r111+896];
	add.s32 	%r170, %r169, %r168;
	min.s32 	%r171, %r170, %r167;
	bar.sync 	0;
	st.shared.u32 	[%r11], %r171;
	bar.sync 	0;
	ld.shared.u32 	%r172, [%r6+60];
	ld.shared.u32 	%r173, [%r111+960];
	add.s32 	%r174, %r173, %r172;
	min.s32 	%r176, %r174, %r171;
	bar.sync 	0;
	st.shared.u32 	[%r11], %r176;
	bar.sync 	0;
	bra.uni 	$L__BB1_9;
$L__BB1_8:
	add.s32 	%r45, %r21, %r42;
	ld.shared.u32 	%r46, [%r10];
	ld.shared.u32 	%r47, [%r45];
	add.s32 	%r48, %r47, %r46;
	min.s32 	%r49, %r48, %r175;
	bar.sync 	0;
	st.shared.u32 	[%r11], %r49;
	bar.sync 	0;
	ld.shared.u32 	%r50, [%r10+4];
	ld.shared.u32 	%r51, [%r45+64];
	add.s32 	%r52, %r51, %r50;
	min.s32 	%r53, %r52, %r49;
	bar.sync 	0;
	st.shared.u32 	[%r11], %r53;
	bar.sync 	0;
	ld.shared.u32 	%r54, [%r10+8];
	ld.shared.u32 	%r55, [%r45+128];
	add.s32 	%r56, %r55, %r54;
	min.s32 	%r57, %r56, %r53;
	bar.sync 	0;
	st.shared.u32 	[%r11], %r57;
	bar.sync 	0;
	ld.shared.u32 	%r58, [%r10+12];
	ld.shared.u32 	%r59, [%r45+192];
	add.s32 	%r60, %r59, %r58;
	min.s32 	%r61, %r60, %r57;
	bar.sync 	0;
	st.shared.u32 	[%r11], %r61;
	bar.sync 	0;
	ld.shared.u32 	%r62, [%r10+16];
	ld.shared.u32 	%r63, [%r45+256];
	add.s32 	%r64, %r63, %r62;
	min.s32 	%r65, %r64, %r61;
	bar.sync 	0;
	st.shared.u32 	[%r11], %r65;
	bar.sync 	0;
	ld.shared.u32 	%r66, [%r10+20];
	ld.shared.u32 	%r67, [%r45+320];
	add.s32 	%r68, %r67, %r66;
	min.s32 	%r69, %r68, %r65;
	bar.sync 	0;
	st.shared.u32 	[%r11], %r69;
	bar.sync 	0;
	ld.shared.u32 	%r70, [%r10+24];
	ld.shared.u32 	%r71, [%r45+384];
	add.s32 	%r72, %r71, %r70;
	min.s32 	%r73, %r72, %r69;
	bar.sync 	0;
	st.shared.u32 	[%r11], %r73;
	bar.sync 	0;
	ld.shared.u32 	%r74, [%r10+28];
	ld.shared.u32 	%r75, [%r45+448];
	add.s32 	%r76, %r75, %r74;
	min.s32 	%r77, %r76, %r73;
	bar.sync 	0;
	st.shared.u32 	[%r11], %r77;
	bar.sync 	0;
	ld.shared.u32 	%r78, [%r10+32];
	ld.shared.u32 	%r79, [%r45+512];
	add.s32 	%r80, %r79, %r78;
	min.s32 	%r81, %r80, %r77;
	bar.sync 	0;
	st.shared.u32 	[%r11], %r81;
	bar.sync 	0;
	ld.shared.u32 	%r82, [%r10+36];
	ld.shared.u32 	%r83, [%r45+576];
	add.s32 	%r84, %r83, %r82;
	min.s32 	%r85, %r84, %r81;
	bar.sync 	0;
	st.shared.u32 	[%r11], %r85;
	bar.sync 	0;
	ld.shared.u32 	%r86, [%r10+40];
	ld.shared.u32 	%r87, [%r45+640];
	add.s32 	%r88, %r87, %r86;
	min.s32 	%r89, %r88, %r85;
	bar.sync 	0;
	st.shared.u32 	[%r11], %r89;
	bar.sync 	0;
	ld.shared.u32 	%r90, [%r10+44];
	ld.shared.u32 	%r91, [%r45+704];
	add.s32 	%r92, %r91, %r90;
	min.s32 	%r93, %r92, %r89;
	bar.sync 	0;
	st.shared.u32 	[%r11], %r93;
	bar.sync 	0;
	ld.shared.u32 	%r94, [%r10+48];
	ld.shared.u32 	%r95, [%r45+768];
	add.s32 	%r96, %r95, %r94;
	min.s32 	%r97, %r96, %r93;
	bar.sync 	0;
	st.shared.u32 	[%r11], %r97;
	bar.sync 	0;
	ld.shared.u32 	%r98, [%r10+52];
	ld.shared.u32 	%r99, [%r45+832];
	add.s32 	%r100, %r99, %r98;
	min.s32 	%r101, %r100, %r97;
	bar.sync 	0;
	st.shared.u32 	[%r11], %r101;
	bar.sync 	0;
	ld.shared.u32 	%r102, [%r10+56];
	ld.shared.u32 	%r103, [%r45+896];
	add.s32 	%r104, %r103, %r102;
	min.s32 	%r105, %r104, %r101;
	bar.sync 	0;
	st.shared.u32 	[%r11], %r105;
	bar.sync 	0;
	ld.shared.u32 	%r106, [%r10+60];
	ld.shared.u32 	%r107, [%r45+960];
	add.s32 	%r108, %r107, %r106;
	min.s32 	%r176, %r108, %r105;
	bar.sync 	0;
	st.shared.u32 	[%r11], %r176;
	bar.sync 	0;
$L__BB1_9:
	not.pred 	%p7, %p1;
	@%p7 bra 	$L__BB1_11;
	st.global.u32 	[%rd2], %r176;
$L__BB1_11:
	ret;

}
.entry _Z26_blocked_fw_independent_phimiPi(
	.param .u32 _Z26_blocked_fw_independent_phimiPi_param_0,
	.param .u64 _Z26_blocked_fw_independent_phimiPi_param_1,
	.param .u32 _Z26_blocked_fw_independent_phimiPi_param_2,
	.param .u64 .ptr .align 1 _Z26_blocked_fw_independent_phimiPi_param_3
)
{
	.reg .pred 	%p<7>;
	.reg .b32 	%r<112>;
	.reg .b64 	%rd<10>;
	// demoted variable
	.shared .align 4 .b8 _ZZ26_blocked_fw_independent_phimiPiE17cacheGraphBaseRow[1024];
	// demoted variable
	.shared .align 4 .b8 _ZZ26_blocked_fw_independent_phimiPiE17cacheGraphBaseCol[1024];
	ld.param.u32 	%r10, [_Z26_blocked_fw_independent_phimiPi_param_0];
	ld.param.u64 	%rd2, [_Z26_blocked_fw_independent_phimiPi_param_1];
	ld.param.u32 	%r11, [_Z26_blocked_fw_independent_phimiPi_param_2];
	ld.param.u64 	%rd3, [_Z26_blocked_fw_independent_phimiPi_param_3];
	cvta.to.global.u64 	%rd1, %rd3;
	mov.u32 	%r1, %ctaid.x;
	setp.eq.s32 	%p1, %r1, %r10;
	mov.u32 	%r2, %ctaid.y;
	setp.eq.s32 	%p2, %r2, %r10;
	or.pred  	%p3, %p1, %p2;
	@%p3 bra 	$L__BB2_9;
	mov.u32 	%r3, %tid.x;
	mov.u32 	%r4, %tid.y;
	mov.u32 	%r12, %ntid.y;
	mad.lo.s32 	%r5, %r12, %r2, %r4;
	mov.u32 	%r13, %ntid.x;
	mad.lo.s32 	%r6, %r13, %r1, %r3;
	shl.b32 	%r14, %r10, 4;
	add.s32 	%r7, %r14, %r4;
	add.s32 	%r8, %r14, %r3;
	max.s32 	%r15, %r7, %r6;
	setp.ge.s32 	%p4, %r15, %r11;
	@%p4 bra 	$L__BB2_3;
	cvt.u32.u64 	%r22, %rd2;
	mad.lo.s32 	%r23, %r7, %r22, %r6;
	mul.wide.s32 	%rd4, %r23, 4;
	add.s64 	%rd5, %rd1, %rd4;
	ld.global.u32 	%r24, [%rd5];
	shl.b32 	%r25, %r4, 6;
	mov.u32 	%r26, _ZZ26_blocked_fw_independent_phimiPiE17cacheGraphBaseRow;
	add.s32 	%r27, %r26, %r25;
	shl.b32 	%r28, %r3, 2;
	add.s32 	%r29, %r27, %r28;
	st.shared.u32 	[%r29], %r24;
	bra.uni 	$L__BB2_4;
$L__BB2_3:
	shl.b32 	%r16, %r4, 6;
	mov.u32 	%r17, _ZZ26_blocked_fw_independent_phimiPiE17cacheGraphBaseRow;
	add.s32 	%r18, %r17, %r16;
	shl.b32 	%r19, %r3, 2;
	add.s32 	%r20, %r18, %r19;
	mov.b32 	%r21, 1073741823;
	st.shared.u32 	[%r20], %r21;
$L__BB2_4:
	max.s32 	%r30, %r5, %r8;
	setp.ge.s32 	%p5, %r30, %r11;
	shl.b32 	%r31, %r4, 6;
	mov.u32 	%r32, _ZZ26_blocked_fw_independent_phimiPiE17cacheGraphBaseCol;
	add.s32 	%r9, %r32, %r31;
	@%p5 bra 	$L__BB2_6;
	cvt.u32.u64 	%r36, %rd2;
	mad.lo.s32 	%r37, %r5, %r36, %r8;
	mul.wide.s32 	%rd6, %r37, 4;
	add.s64 	%rd7, %rd1, %rd6;
	ld.global.u32 	%r38, [%rd7];
	shl.b32 	%r39, %r3, 2;
	add.s32 	%r40, %r9, %r39;
	st.shared.u32 	[%r40], %r38;
	bra.uni 	$L__BB2_7;
$L__BB2_6:
	shl.b32 	%r33, %r3, 2;
	add.s32 	%r34, %r9, %r33;
	mov.b32 	%r35, 1073741823;
	st.shared.u32 	[%r34], %r35;
$L__BB2_7:
	bar.sync 	0;
	max.s32 	%r41, %r5, %r6;
	setp.ge.s32 	%p6, %r41, %r11;
	@%p6 bra 	$L__BB2_9;
	cvt.u32.u64 	%r42, %rd2;
	mad.lo.s32 	%r43, %r5, %r42, %r6;
	mul.wide.s32 	%rd8, %r43, 4;
	add.s64 	%rd9, %rd1, %rd8;
	shl.b32 	%r44, %r3, 2;
	mov.u32 	%r45, _ZZ26_blocked_fw_independent_phimiPiE17cacheGraphBaseRow;
	add.s32 	%r46, %r45, %r44;
	ld.global.u32 	%r47, [%rd9];
	ld.shared.u32 	%r48, [%r9];
	ld.shared.u32 	%r49, [%r46];
	add.s32 	%r50, %r49, %r48;
	min.s32 	%r51, %r47, %r50;
	ld.shared.u32 	%r52, [%r9+4];
	ld.shared.u32 	%r53, [%r46+64];
	add.s32 	%r54, %r53, %r52;
	min.s32 	%r55, %r51, %r54;
	ld.shared.u32 	%r56, [%r9+8];
	ld.shared.u32 	%r57, [%r46+128];
	add.s32 	%r58, %r57, %r56;
	min.s32 	%r59, %r55, %r58;
	ld.shared.u32 	%r60, [%r9+12];
	ld.shared.u32 	%r61, [%r46+192];
	add.s32 	%r62, %r61, %r60;
	min.s32 	%r63, %r59, %r62;
	ld.shared.u32 	%r64, [%r9+16];
	ld.shared.u32 	%r65, [%r46+256];
	add.s32 	%r66, %r65, %r64;
	min.s32 	%r67, %r63, %r66;
	ld.shared.u32 	%r68, [%r9+20];
	ld.shared.u32 	%r69, [%r46+320];
	add.s32 	%r70, %r69, %r68;
	min.s32 	%r71, %r67, %r70;
	ld.shared.u32 	%r72, [%r9+24];
	ld.shared.u32 	%r73, [%r46+384];
	add.s32 	%r74, %r73, %r72;
	min.s32 	%r75, %r71, %r74;
	ld.shared.u32 	%r76, [%r9+28];
	ld.shared.u32 	%r77, [%r46+448];
	add.s32 	%r78, %r77, %r76;
	min.s32 	%r79, %r75, %r78;
	ld.shared.u32 	%r80, [%r9+32];
	ld.shared.u32 	%r81, [%r46+512];
	add.s32 	%r82, %r81, %r80;
	min.s32 	%r83, %r79, %r82;
	ld.shared.u32 	%r84, [%r9+36];
	ld.shared.u32 	%r85, [%r46+576];
	add.s32 	%r86, %r85, %r84;
	min.s32 	%r87, %r83, %r86;
	ld.shared.u32 	%r88, [%r9+40];
	ld.shared.u32 	%r89, [%r46+640];
	add.s32 	%r90, %r89, %r88;
	min.s32 	%r91, %r87, %r90;
	ld.shared.u32 	%r92, [%r9+44];
	ld.shared.u32 	%r93, [%r46+704];
	add.s32 	%r94, %r93, %r92;
	min.s32 	%r95, %r91, %r94;
	ld.shared.u32 	%r96, [%r9+48];
	ld.shared.u32 	%r97, [%r46+768];
	add.s32 	%r98, %r97, %r96;
	min.s32 	%r99, %r95, %r98;
	ld.shared.u32 	%r100, [%r9+52];
	ld.shared.u32 	%r101, [%r46+832];
	add.s32 	%r102, %r101, %r100;
	min.s32 	%r103, %r99, %r102;
	ld.shared.u32 	%r104, [%r9+56];
	ld.shared.u32 	%r105, [%r46+896];
	add.s32 	%r106, %r105, %r104;
	min.s32 	%r107, %r103, %r106;
	ld.shared.u32 	%r108, [%r9+60];
	ld.shared.u32 	%r109, [%r46+960];
	add.s32 	%r110, %r109, %r108;
	min.s32 	%r111, %r107, %r110;
	st.global.u32 	[%rd9], %r111;
$L__BB2_9:
	ret;

}


// ===== COMPILED SASS (sm_100) =====

	.target	sm_100

	.elftype	@"ET_EXEC"


//--------------------- .note.nv.tkinfo           --------------------------
	.section	.note.nv.tkinfo,"",@"SHT_NOTE"
	.sectionflags	@"SHF_NOTE_NV_TKINFO"
	.tkinfo
        /*0018*/ 	.word	0x00000002
        /*0030*/ 	.string	""
        /*0030*/ 	.string	"ptxas"
        /*0030*/ 	.string	"Cuda compilation tools, release 13.0, V13.0.88"
        /*0030*/ 	.string	"Build cuda_13.0.r13.0/compiler.36424714_0"
        /*0030*/ 	.string	"-arch sm_100 -m 64 "



//--------------------- .note.nv.cuinfo           --------------------------
	.section	.note.nv.cuinfo,"",@"SHT_NOTE"
	.sectionflags	@"SHF_NOTE_NV_CUINFO"
        /*0018*/ 	.short	0x0002
        /*001a*/ 	.short	0x0064
        /*001c*/ 	.short	0x0082
	.zero		2


//--------------------- .nv.info                  --------------------------
	.section	.nv.info,"",@"SHT_CUDA_INFO"
	.align	4


	//----- nvinfo : EIATTR_REGCOUNT
	.align		4
        /*0000*/ 	.byte	0x04, 0x2f
        /*0002*/ 	.short	(.L_1 - .L_0)
	.align		4
.L_0:
        /*0004*/ 	.word	index@(_Z24_blocked_fw_dependent_phimiPi)
        /*0008*/ 	.word	0x0000000e


	//----- nvinfo : EIATTR_FRAME_SIZE
	.align		4
.L_1:
        /*000c*/ 	.byte	0x04, 0x11
        /*000e*/ 	.short	(.L_3 - .L_2)
	.align		4
.L_2:
        /*0010*/ 	.word	index@(_Z24_blocked_fw_dependent_phimiPi)
        /*0014*/ 	.word	0x00000000


	//----- nvinfo : EIATTR_REGCOUNT
	.align		4
.L_3:
        /*0018*/ 	.byte	0x04, 0x2f
        /*001a*/ 	.short	(.L_5 - .L_4)
	.align		4
.L_4:
        /*001c*/ 	.word	index@(_Z32_blocked_fw_partial_dependent_phimiPi)
        /*0020*/ 	.word	0x00000010


	//----- nvinfo : EIATTR_FRAME_SIZE
	.align		4
.L_5:
        /*0024*/ 	.byte	0x04, 0x11
        /*0026*/ 	.short	(.L_7 - .L_6)
	.align		4
.L_6:
        /*0028*/ 	.word	index@(_Z32_blocked_fw_partial_dependent_phimiPi)
        /*002c*/ 	.word	0x00000000


	//----- nvinfo : EIATTR_REGCOUNT
	.align		4
.L_7:
        /*0030*/ 	.byte	0x04, 0x2f
        /*0032*/ 	.short	(.L_9 - .L_8)
	.align		4
.L_8:
        /*0034*/ 	.word	index@(_Z26_blocked_fw_independent_phimiPi)
        /*0038*/ 	.word	0x0000001e


	//----- nvinfo : EIATTR_FRAME_SIZE
	.align		4
.L_9:
        /*003c*/ 	.byte	0x04, 0x11
        /*003e*/ 	.short	(.L_11 - .L_10)
	.align		4
.L_10:
        /*0040*/ 	.word	index@(_Z26_blocked_fw_independent_phimiPi)
        /*0044*/ 	.word	0x00000000


	//----- nvinfo : EIATTR_MIN_STACK_SIZE
	.align		4
.L_11:
        /*0048*/ 	.byte	0x04, 0x12
        /*004a*/ 	.short	(.L_13 - .L_12)
	.align		4
.L_12:
        /*004c*/ 	.word	index@(_Z26_blocked_fw_independent_phimiPi)
        /*0050*/ 	.word	0x00000000


	//----- nvinfo : EIATTR_MIN_STACK_SIZE
	.align		4
.L_13:
        /*0054*/ 	.byte	0x04, 0x12
        /*0056*/ 	.short	(.L_15 - .L_14)
	.align		4
.L_14:
        /*0058*/ 	.word	index@(_Z32_blocked_fw_partial_dependent_phimiPi)
        /*005c*/ 	.word	0x00000000


	//----- nvinfo : EIATTR_MIN_STACK_SIZE
	.align		4
.L_15:
        /*0060*/ 	.byte	0x04, 0x12
        /*0062*/ 	.short	(.L_17 - .L_16)
	.align		4
.L_16:
        /*0064*/ 	.word	index@(_Z24_blocked_fw_dependent_phimiPi)
        /*0068*/ 	.word	0x00000000
.L_17:


//--------------------- .nv.compat                --------------------------
	.section	.nv.compat,"",@"SHT_CUDA_COMPAT_INFO"
	.align	4
        /*0000*/ 	.byte	0x02, 0x09, 0x00, 0x00, 0x02, 0x02, 0x01, 0x00, 0x02, 0x05, 0x05, 0x00, 0x03, 0x07, 0x01, 0x01
        /*0010*/ 	.byte	0x02, 0x03, 0x00, 0x00, 0x02, 0x06, 0x01, 0x00, 0x04, 0x0b, 0x08, 0x00, 0x09, 0x00, 0x00, 0x00
        /*0020*/ 	.byte	0x00, 0x00, 0x00, 0x00


//--------------------- .nv.info._Z26_blocked_fw_independent_phimiPi --------------------------
	.section	.nv.info._Z26_blocked_fw_independent_phimiPi,"",@"SHT_CUDA_INFO"
	.sectionflags	@""
	.align	4


	//----- nvinfo : EIATTR_CUDA_API_VERSION
	.align		4
        /*0000*/ 	.byte	0x04, 0x37
        /*0002*/ 	.short	(.L_19 - .L_18)
.L_18:
        /*0004*/ 	.word	0x00000082


	//----- nvinfo : EIATTR_KPARAM_INFO
	.align		4
.L_19:
        /*0008*/ 	.byte	0x04, 0x17
        /*000a*/ 	.short	(.L_21 - .L_20)
.L_20:
        /*000c*/ 	.word	0x00000000
        /*0010*/ 	.short	0x0003
        /*0012*/ 	.short	0x0018
        /*0014*/ 	.byte	0x00, 0xf5, 0x21, 0x00


	//----- nvinfo : EIATTR_KPARAM_INFO
	.align		4
.L_21:
        /*0018*/ 	.byte	0x04, 0x17
        /*001a*/ 	.short	(.L_23 - .L_22)
.L_22:
        /*001c*/ 	.word	0x00000000
        /*0020*/ 	.short	0x0002
        /*0022*/ 	.short	0x0010
        /*0024*/ 	.byte	0x00, 0xf0, 0x11, 0x00


	//----- nvinfo : EIATTR_KPARAM_INFO
	.align		4
.L_23:
        /*0028*/ 	.byte	0x04, 0x17
        /*002a*/ 	.short	(.L_25 - .L_24)
.L_24:
        /*002c*/ 	.word	0x00000000
        /*0030*/ 	.short	0x0001
        /*0032*/ 	.short	0x0008
        /*0034*/ 	.byte	0x00, 0xf0, 0x21, 0x00


	//----- nvinfo : EIATTR_KPARAM_INFO
	.align		4
.L_25:
        /*0038*/ 	.byte	0x04, 0x17
        /*003a*/ 	.short	(.L_27 - .L_26)
.L_26:
        /*003c*/ 	.word	0x00000000
        /*0040*/ 	.short	0x0000
        /*0042*/ 	.short	0x0000
        /*0044*/ 	.byte	0x00, 0xf0, 0x11, 0x00


	//----- nvinfo : EIATTR_SPARSE_MMA_MASK
	.align		4
.L_27:
        /*0048*/ 	.byte	0x03, 0x50
        /*004a*/ 	.short	0x0000


	//----- nvinfo : EIATTR_MAXREG_COUNT
	.align		4
        /*004c*/ 	.byte	0x03, 0x1b
        /*004e*/ 	.short	0x00ff


	//----- nvinfo : EIATTR_NUM_BARRIERS
	.align		4
        /*0050*/ 	.byte	0x02, 0x4c
        /*0052*/ 	.byte	0x01
	.zero		1


	//----- nvinfo : EIATTR_MERCURY_ISA_VERSION
	.align		4
        /*0054*/ 	.byte	0x03, 0x5f
        /*0056*/ 	.short	0x0101


	//----- nvinfo : EIATTR_VRC_CTA_INIT_COUNT
	.align		4
        /*0058*/ 	.byte	0x02, 0x4a
	.zero		1
	.zero		1


	//----- nvinfo : EIATTR_EXIT_INSTR_OFFSETS
	.align		4
        /*005c*/ 	.byte	0x04, 0x1c
        /*005e*/ 	.short	(.L_29 - .L_28)


	//   ....[0]....
.L_28:
        /*0060*/ 	.word	0x00000060


	//   ....[1]....
        /*0064*/ 	.word	0x00000380


	//   ....[2]....
        /*0068*/ 	.word	0x00000640


	//----- nvinfo : EIATTR_CBANK_PARAM_SIZE
	.align		4
.L_29:
        /*006c*/ 	.byte	0x03, 0x19
        /*006e*/ 	.short	0x0020


	//----- nvinfo : EIATTR_PARAM_CBANK
	.align		4
        /*0070*/ 	.byte	0x04, 0x0a
        /*0072*/ 	.short	(.L_31 - .L_30)
	.align		4
.L_30:
        /*0074*/ 	.word	index@(.nv.constant0._Z26_blocked_fw_independent_phimiPi)
        /*0078*/ 	.short	0x0380
        /*007a*/ 	.short	0x0020


	//----- nvinfo : EIATTR_SW_WAR
	.align		4
.L_31:
        /*007c*/ 	.byte	0x04, 0x36
        /*007e*/ 	.short	(.L_33 - .L_32)
.L_32:
        /*0080*/ 	.word	0x00000008
.L_33:


//--------------------- .nv.info._Z32_blocked_fw_partial_dependent_phimiPi --------------------------
	.section	.nv.info._Z32_blocked_fw_partial_dependent_phimiPi,"",@"SHT_CUDA_INFO"
	.sectionflags	@""
	.align	4


	//----- nvinfo : EIATTR_CUDA_API_VERSION
	.align		4
        /*0000*/ 	.byte	0x04, 0x37
        /*0002*/ 	.short	(.L_35 - .L_34)
.L_34:
        /*0004*/ 	.word	0x00000082


	//----- nvinfo : EIATTR_KPARAM_INFO
	.align		4
.L_35:
        /*0008*/ 	.byte	0x04, 0x17
        /*000a*/ 	.short	(.L_37 - .L_36)
.L_36:
        /*000c*/ 	.word	0x00000000
        /*0010*/ 	.short	0x0003
        /*0012*/ 	.short	0x0018
        /*0014*/ 	.byte	0x00, 0xf5, 0x21, 0x00


	//----- nvinfo : EIATTR_KPARAM_INFO
	.align		4
.L_37:
        /*0018*/ 	.byte	0x04, 0x17
        /*001a*/ 	.short	(.L_39 - .L_38)
.L_38:
        /*001c*/ 	.word	0x00000000
        /*0020*/ 	.short	0x0002
        /*0022*/ 	.short	0x0010
        /*0024*/ 	.byte	0x00, 0xf0, 0x11, 0x00


	//----- nvinfo : EIATTR_KPARAM_INFO
	.align		4
.L_39:
        /*0028*/ 	.byte	0x04, 0x17
        /*002a*/ 	.short	(.L_41 - .L_40)
.L_40:
        /*002c*/ 	.word	0x00000000
        /*0030*/ 	.short	0x0001
        /*0032*/ 	.short	0x0008
        /*0034*/ 	.byte	0x00, 0xf0, 0x21, 0x00


	//----- nvinfo : EIATTR_KPARAM_INFO
	.align		4
.L_41:
        /*0038*/ 	.byte	0x04, 0x17
        /*003a*/ 	.short	(.L_43 - .L_42)
.L_42:
        /*003c*/ 	.word	0x00000000
        /*0040*/ 	.short	0x0000
        /*0042*/ 	.short	0x0000
        /*0044*/ 	.byte	0x00, 0xf0, 0x11, 0x00


	//----- nvinfo : EIATTR_SPARSE_MMA_MASK
	.align		4
.L_43:
        /*0048*/ 	.byte	0x03, 0x50
        /*004a*/ 	.short	0x0000


	//----- nvinfo : EIATTR_MAXREG_COUNT
	.align		4
        /*004c*/ 	.byte	0x03, 0x1b
        /*004e*/ 	.short	0x00ff


	//----- nvinfo : EIATTR_NUM_BARRIERS
	.align		4
        /*0050*/ 	.byte	0x02, 0x4c
        /*0052*/ 	.byte	0x01
	.zero		1


	//----- nvinfo : EIATTR_MERCURY_ISA_VERSION
	.align		4
        /*0054*/ 	.byte	0x03, 0x5f
        /*0056*/ 	.short	0x0101


	//----- nvinfo : EIATTR_VRC_CTA_INIT_COUNT
	.align		4
        /*0058*/ 	.byte	0x02, 0x4a
	.zero		1
	.zero		1


	//----- nvinfo : EIATTR_EXIT_INSTR_OFFSETS
	.align		4
        /*005c*/ 	.byte	0x04, 0x1c
        /*005e*/ 	.short	(.L_45 - .L_44)


	//   ....[0]....
.L_44:
        /*0060*/ 	.word	0x00000040


	//   ....[1]....
        /*0064*/ 	.word	0x00000f00


	//   ....[2]....
        /*0068*/ 	.word	0x00000f20


	//----- nvinfo : EIATTR_CBANK_PARAM_SIZE
	.align		4
.L_45:
        /*006c*/ 	.byte	0x03, 0x19
        /*006e*/ 	.short	0x0020


	//----- nvinfo : EIATTR_PARAM_CBANK
	.align		4
        /*0070*/ 	.byte	0x04, 0x0a
        /*0072*/ 	.short	(.L_47 - .L_46)
	.align		4
.L_46:
        /*0074*/ 	.word	index@(.nv.constant0._Z32_blocked_fw_partial_dependent_phimiPi)
        /*0078*/ 	.short	0x0380
        /*007a*/ 	.short	0x0020


	//----- nvinfo : EIATTR_SW_WAR
	.align		4
.L_47:
        /*007c*/ 	.byte	0x04, 0x36
        /*007e*/ 	.short	(.L_49 - .L_48)
.L_48:
        /*0080*/ 	.word	0x00000008
.L_49:


//--------------------- .nv.info._Z24_blocked_fw_dependent_phimiPi --------------------------
	.section	.nv.info._Z24_blocked_fw_dependent_phimiPi,"",@"SHT_CUDA_INFO"
	.sectionflags	@""
	.align	4


	//----- nvinfo : EIATTR_CUDA_API_VERSION
	.align		4
        /*0000*/ 	.byte	0x04, 0x37
        /*0002*/ 	.short	(.L_51 - .L_50)
.L_50:
        /*0004*/ 	.word	0x00000082


	//----- nvinfo : EIATTR_KPARAM_INFO
	.align		4
.L_51:
        /*0008*/ 	.byte	0x04, 0x17
        /*000a*/ 	.short	(.L_53 - .L_52)
.L_52:
        /*000c*/ 	.word	0x00000000
        /*0010*/ 	.short	0x0003
        /*0012*/ 	.short	0x0018
        /*0014*/ 	.byte	0x00, 0xf5, 0x21, 0x00


	//----- nvinfo : EIATTR_KPARAM_INFO
	.align		4
.L_53:
        /*0018*/ 	.byte	0x04, 0x17
        /*001a*/ 	.short	(.L_55 - .L_54)
.L_54:
        /*001c*/ 	.word	0x00000000
        /*0020*/ 	.short	0x0002
        /*0022*/ 	.short	0x0010
        /*0024*/ 	.byte	0x00, 0xf0, 0x11, 0x00


	//----- nvinfo : EIATTR_KPARAM_INFO
	.align		4
.L_55:
        /*0028*/ 	.byte	0x04, 0x17
        /*002a*/ 	.short	(.L_57 - .L_56)
.L_56:
        /*002c*/ 	.word	0x00000000
        /*0030*/ 	.short	0x0001
        /*0032*/ 	.short	0x0008
        /*0034*/ 	.byte	0x00, 0xf0, 0x21, 0x00


	//----- nvinfo : EIATTR_KPARAM_INFO
	.align		4
.L_57:
        /*0038*/ 	.byte	0x04, 0x17
        /*003a*/ 	.short	(.L_59 - .L_58)
.L_58:
        /*003c*/ 	.word	0x00000000
        /*0040*/ 	.short	0x0000
        /*0042*/ 	.short	0x0000
        /*0044*/ 	.byte	0x00, 0xf0, 0x11, 0x00


	//----- nvinfo : EIATTR_SPARSE_MMA_MASK
	.align		4
.L_59:
        /*0048*/ 	.byte	0x03, 0x50
        /*004a*/ 	.short	0x0000


	//----- nvinfo : EIATTR_MAXREG_COUNT
	.align		4
        /*004c*/ 	.byte	0x03, 0x1b
        /*004e*/ 	.short	0x00ff


	//----- nvinfo : EIATTR_NUM_BARRIERS
	.align		4
        /*0050*/ 	.byte	0x02, 0x4c
        /*0052*/ 	.byte	0x01
	.zero		1


	//----- nvinfo : EIATTR_MERCURY_ISA_VERSION
	.align		4
        /*0054*/ 	.byte	0x03, 0x5f
        /*0056*/ 	.short	0x0101


	//----- nvinfo : EIATTR_VRC_CTA_INIT_COUNT
	.align		4
        /*0058*/ 	.byte	0x02, 0x4a
	.zero		1
	.zero		1


	//----- nvinfo : EIATTR_EXIT_INSTR_OFFSETS
	.align		4
        /*005c*/ 	.byte	0x04, 0x1c
        /*005e*/ 	.short	(.L_61 - .L_60)


	//   ....[0]....
.L_60:
        /*0060*/ 	.word	0x000009a0


	//   ....[1]....
        /*0064*/ 	.word	0x000009d0


	//----- nvinfo : EIATTR_CBANK_PARAM_SIZE
	.align		4
.L_61:
        /*0068*/ 	.byte	0x03, 0x19
        /*006a*/ 	.short	0x0020


	//----- nvinfo : EIATTR_PARAM_CBANK
	.align		4
        /*006c*/ 	.byte	0x04, 0x0a
        /*006e*/ 	.short	(.L_63 - .L_62)
	.align		4
.L_62:
        /*0070*/ 	.word	index@(.nv.constant0._Z24_blocked_fw_dependent_phimiPi)
        /*0074*/ 	.short	0x0380
        /*0076*/ 	.short	0x0020


	//----- nvinfo : EIATTR_SW_WAR
	.align		4
.L_63:
        /*0078*/ 	.byte	0x04, 0x36
        /*007a*/ 	.short	(.L_65 - .L_64)
.L_64:
        /*007c*/ 	.word	0x00000008
.L_65:


//--------------------- .nv.callgraph             --------------------------
	.section	.nv.callgraph,"",@"SHT_CUDA_CALLGRAPH"
	.align	4
	.sectionentsize	8
	.align		4
        /*0000*/ 	.word	0x00000000
	.align		4
        /*0004*/ 	.word	0xffffffff
	.align		4
        /*0008*/ 	.word	0x00000000
	.align		4
        /*000c*/ 	.word	0xfffffffe
	.align		4
        /*0010*/ 	.word	0x00000000
	.align		4
        /*0014*/ 	.word	0xfffffffd
	.align		4
        /*0018*/ 	.word	0x00000000
	.align		4
        /*001c*/ 	.word	0xfffffffc


//--------------------- .text._Z26_blocked_fw_independent_phimiPi --------------------------
	.section	.text._Z26_blocked_fw_independent_phimiPi,"ax",@progbits
	.align	128
.text._Z26_blocked_fw_independent_phimiPi:
        .type           _Z26_blocked_fw_independent_phimiPi,@function
        .size           _Z26_blocked_fw_independent_phimiPi,(.L_x_5 - _Z26_blocked_fw_independent_phimiPi)
        .other          _Z26_blocked_fw_independent_phimiPi,@"STO_CUDA_ENTRY STV_DEFAULT"
_Z26_blocked_fw_independent_phimiPi:
[----:B------:R-:W-:Y:S08]  /*0000*/  LDC R1, c[0x0][0x37c] ;  /* 0x0000df00ff017b82 */ /* 0x000ff00000000800 */
[----:B------:R-:W0:Y:S08]  /*0010*/  S2UR UR5, SR_CTAID.Y ;  /* 0x00000000000579c3 */ /* 0x000e300000002600 */
[----:B------:R-:W0:Y:S08]  /*0020*/  LDC R2, c[0x0][0x380] ;  /* 0x0000e000ff027b82 */ /* 0x000e300000000800 */
[----:B------:R-:W1:Y:S01]  /*0030*/  S2UR UR4, SR_CTAID.X ;  /* 0x00000000000479c3 */ /* 0x000e620000002500 */
[----:B0-----:R-:W-:-:S04]  /*0040*/  ISETP.NE.AND P0, PT, R2, UR5, PT ;  /* 0x0000000502007c0c */ /* 0x001fc8000bf05270 */
[----:B-1----:R-:W-:-:S13]  /*0050*/  ISETP.EQ.OR P0, PT, R2, UR4, !P0 ;  /* 0x0000000402007c0c */ /* 0x002fda000c702670 */
[----:B------:R-:W-:Y:S05]  /*0060*/  @P0 EXIT ;  /* 0x000000000000094d */ /* 0x000fea0003800000 */
[----:B------:R-:W0:Y:S01]  /*0070*/  S2R R5, SR_TID.X ;  /* 0x0000000000057919 */ /* 0x000e220000002100 */
[----:B------:R-:W1:Y:S01]  /*0080*/  LDC R3, c[0x0][0x364] ;  /* 0x0000d900ff037b82 */ /* 0x000e620000000800 */
[----:B------:R-:W2:Y:S01]  /*0090*/  LDCU UR6, c[0x0][0x390] ;  /* 0x00007200ff0677ac */ /* 0x000ea20008000800 */
[----:B------:R-:W3:Y:S06]  /*00a0*/  S2R R24, SR_TID.Y ;  /* 0x0000000000187919 */ /* 0x000eec0000002200 */
[----:B------:R-:W0:Y:S02]  /*00b0*/  LDC R0, c[0x0][0x360] ;  /* 0x0000d800ff007b82 */ /* 0x000e240000000800 */
[----:B0-----:R-:W-:-:S02]  /*00c0*/  IMAD R0, R0, UR4, R5 ;  /* 0x0000000400007c24 */ /* 0x001fc4000f8e0205 */
[C-C-:B---3--:R-:W-:Y:S02]  /*00d0*/  IMAD R11, R2.reuse, 0x10, R24.reuse ;  /* 0x00000010020b7824 */ /* 0x148fe400078e0218 */
[----:B-1----:R-:W-:Y:S01]  /*00e0*/  IMAD R3, R3, UR5, R24 ;  /* 0x0000000503037c24 */ /* 0x002fe2000f8e0218 */
[----:B------:R-:W0:Y:S01]  /*00f0*/  LDCU.64 UR4, c[0x0][0x358] ;  /* 0x00006b00ff0477ac */ /* 0x000e220008000a00 */
[----:B------:R-:W-:Y:S01]  /*0100*/  IMAD R2, R2, 0x10, R5 ;  /* 0x0000001002027824 */ /* 0x000fe200078e0205 */
[----:B------:R-:W-:-:S04]  /*0110*/  VIMNMX R4, PT, PT, R0, R11, !PT ;  /* 0x0000000b00047248 */ /* 0x000fc80007fe0100 */
[----:B------:R-:W-:Y:S02]  /*0120*/  VIMNMX R6, PT, PT, R3, R2, !PT ;  /* 0x0000000203067248 */ /* 0x000fe40007fe0100 */
[----:B--2---:R-:W-:Y:S02]  /*0130*/  ISETP.GE.AND P0, PT, R4, UR6, PT ;  /* 0x0000000604007c0c */ /* 0x004fe4000bf06270 */
[----:B------:R-:W-:-:S11]  /*0140*/  ISETP.GE.AND P1, PT, R6, UR6, PT ;  /* 0x0000000606007c0c */ /* 0x000fd6000bf26270 */
[----:B------:R-:W1:Y:S08]  /*0150*/  @!P0 LDC R4, c[0x0][0x388] ;  /* 0x0000e200ff048b82 */ /* 0x000e700000000800 */
[----:B------:R-:W2:Y:S08]  /*0160*/  @!P1 LDC R13, c[0x0][0x388] ;  /* 0x0000e200ff0d9b82 */ /* 0x000eb00000000800 */
[----:B------:R-:W3:Y:S08]  /*0170*/  @!P0 LDC.64 R6, c[0x0][0x398] ;  /* 0x0000e600ff068b82 */ /* 0x000ef00000000a00 */
[----:B------:R-:W4:Y:S01]  /*0180*/  @!P1 LDC.64 R8, c[0x0][0x398] ;  /* 0x0000e600ff089b82 */ /* 0x000f220000000a00 */
[----:B-1----:R-:W-:-:S02]  /*0190*/  @!P0 IMAD R11, R11, R4, R0 ;  /* 0x000000040b0b8224 */ /* 0x002fc400078e0200 */
[----:B--2---:R-:W-:Y:S02]  /*01a0*/  @!P1 IMAD R13, R3, R13, R2 ;  /* 0x0000000d030d9224 */ /* 0x004fe400078e0202 */
[----:B---3--:R-:W-:-:S06]  /*01b0*/  @!P0 IMAD.WIDE R6, R11, 0x4, R6 ;  /* 0x000000040b068825 */ /* 0x008fcc00078e0206 */
[----:B0-----:R0:W2:Y:S01]  /*01c0*/  @!P0 LDG.E R6, desc[UR4][R6.64] ;  /* 0x0000000406068981 */ /* 0x0010a2000c1e1900 */
[----:B----4-:R-:W-:-:S06]  /*01d0*/  @!P1 IMAD.WIDE R8, R13, 0x4, R8 ;  /* 0x000000040d089825 */ /* 0x010fcc00078e0208 */
[----:B------:R1:W3:Y:S01]  /*01e0*/  @!P1 LDG.E R8, desc[UR4][R8.64] ;  /* 0x0000000408089981 */ /* 0x0002e2000c1e1900 */
[----:B------:R-:W4:Y:S01]  /*01f0*/  S2UR UR8, SR_CgaCtaId ;  /* 0x00000000000879c3 */ /* 0x000f220000008800 */
[----:B------:R-:W-:Y:S02]  /*0200*/  UMOV UR7, 0x400 ;  /* 0x0000040000077882 */ /* 0x000fe40000000000 */
[----:B------:R-:W-:Y:S02]  /*0210*/  @!P0 IMAD.U32 R2, RZ, RZ, UR7 ;  /* 0x00000007ff028e24 */ /* 0x000fe4000f8e00ff */
[----:B----4-:R-:W-:-:S05]  /*0220*/  @!P0 IMAD.U32 R13, RZ, RZ, UR8 ;  /* 0x00000008ff0d8e24 */ /* 0x010fca000f8e00ff */
[----:B------:R-:W-:Y:S01]  /*0230*/  @!P0 LEA R11, R13, R2, 0x18 ;  /* 0x000000020d0b8211 */ /* 0x000fe200078ec0ff */
[----:B------:R-:W-:Y:S02]  /*0240*/  @P0 IMAD.U32 R2, RZ, RZ, UR7 ;  /* 0x00000007ff020e24 */ /* 0x000fe4000f8e00ff */
[----:B------:R-:W-:Y:S02]  /*0250*/  @P0 IMAD.U32 R13, RZ, RZ, UR8 ;  /* 0x00000008ff0d0e24 */ /* 0x000fe4000f8e00ff */
[----:B------:R-:W-:Y:S02]  /*0260*/  VIADD R10, R2, 0x400 ;  /* 0x00000400020a7836 */ /* 0x000fe40000000000 */
[----:B------:R-:W-:Y:S01]  /*0270*/  @!P0 IMAD R4, R24, 0x40, R11 ;  /* 0x0000004018048824 */ /* 0x000fe200078e020b */
[C---:B------:R-:W-:Y:S02]  /*0280*/  @P0 LEA R11, R13.reuse, R2, 0x18 ;  /* 0x000000020d0b0211 */ /* 0x040fe400078ec0ff */
[----:B0-----:R-:W-:-:S03]  /*0290*/  LEA R7, R13, R10, 0x18 ;  /* 0x0000000a0d077211 */ /* 0x001fc600078ec0ff */
[C---:B------:R-:W-:Y:S02]  /*02a0*/  @P0 IMAD R10, R24.reuse, 0x40, R11 ;  /* 0x00000040180a0824 */ /* 0x040fe400078e020b */
[----:B------:R-:W-:Y:S02]  /*02b0*/  IMAD R24, R24, 0x40, R7 ;  /* 0x0000004018187824 */ /* 0x000fe400078e0207 */
[C---:B------:R-:W-:Y:S02]  /*02c0*/  @!P0 IMAD R7, R5.reuse, 0x4, R4 ;  /* 0x0000000405078824 */ /* 0x040fe400078e0204 */
[----:B------:R-:W-:Y:S02]  /*02d0*/  @P0 IMAD.MOV.U32 R2, RZ, RZ, 0x3fffffff ;  /* 0x3fffffffff020424 */ /* 0x000fe400078e00ff */
[C---:B------:R-:W-:Y:S02]  /*02e0*/  @P0 IMAD R13, R5.reuse, 0x4, R10 ;  /* 0x00000004050d0824 */ /* 0x040fe400078e020a */
[----:B-1----:R-:W-:-:S02]  /*02f0*/  IMAD R9, R5, 0x4, R24 ;  /* 0x0000000405097824 */ /* 0x002fc400078e0218 */
[----:B------:R-:W-:Y:S01]  /*0300*/  @P1 IMAD.MOV.U32 R4, RZ, RZ, 0x3fffffff ;  /* 0x3fffffffff041424 */ /* 0x000fe200078e00ff */
[----:B------:R-:W-:-:S04]  /*0310*/  VIMNMX R12, PT, PT, R3, R0, !PT ;  /* 0x00000000030c7248 */ /* 0x000fc80007fe0100 */
[----:B------:R-:W-:Y:S01]  /*0320*/  ISETP.GE.AND P2, PT, R12, UR6, PT ;  /* 0x000000060c007c0c */ /* 0x000fe2000bf46270 */
[----:B--2---:R0:W-:Y:S04]  /*0330*/  @!P0 STS [R7], R6 ;  /* 0x0000000607008388 */ /* 0x0041e80000000800 */
[----:B------:R0:W-:Y:S04]  /*0340*/  @P0 STS [R13], R2 ;  /* 0x000000020d000388 */ /* 0x0001e80000000800 */
[----:B---3--:R0:W-:Y:S04]  /*0350*/  @!P1 STS [R9], R8 ;  /* 0x0000000809009388 */ /* 0x0081e80000000800 */
[----:B------:R0:W-:Y:S01]  /*0360*/  @P1 STS [R9], R4 ;  /* 0x0000000409001388 */ /* 0x0001e20000000800 */
[----:B------:R-:W-:Y:S06]  /*0370*/  BAR.SYNC.DEFER_BLOCKING 0x0 ;  /* 0x0000000000007b1d */ /* 0x000fec0000010000 */
[----:B------:R-:W-:Y:S05]  /*0380*/  @P2 EXIT ;  /* 0x000000000000294d */ /* 0x000fea0003800000 */
[----:B0-----:R-:W0:Y:S01]  /*0390*/  LDC.64 R6, c[0x0][0x398] ;  /* 0x0000e600ff067b82 */ /* 0x001e220000000a00 */
[----:B------:R-:W1:Y:S01]  /*03a0*/  LDCU UR6, c[0x0][0x388] ;  /* 0x00007100ff0677ac */ /* 0x000e620008000800 */
[----:B------:R-:W-:Y:S01]  /*03b0*/  LDS.128 R12, [R24] ;  /* 0x00000000180c7984 */ /* 0x000fe20000000c00 */
[----:B-1----:R-:W-:-:S04]  /*03c0*/  IMAD R3, R3, UR6, R0 ;  /* 0x0000000603037c24 */ /* 0x002fc8000f8e0200 */
[----:B0-----:R-:W-:-:S05]  /*03d0*/  IMAD.WIDE R2, R3, 0x4, R6 ;  /* 0x0000000403027825 */ /* 0x001fca00078e0206 */
[----:B------:R-:W2:Y:S01]  /*03e0*/  LDG.E R9, desc[UR4][R2.64] ;  /* 0x0000000402097981 */ /* 0x000ea2000c1e1900 */
[----:B------:R-:W-:-:S03]  /*03f0*/  IMAD R0, R5, 0x4, R11 ;  /* 0x0000000405007824 */ /* 0x000fc600078e020b */
[----:B------:R-:W-:Y:S04]  /*0400*/  LDS.128 R4, [R24+0x10] ;  /* 0x0000100018047984 */ /* 0x000fe80000000c00 */
[----:B------:R-:W2:Y:S04]  /*0410*/  LDS R8, [R0] ;  /* 0x0000000000087984 */ /* 0x000ea80000000800 */
[----:B------:R-:W0:Y:S04]  /*0420*/  LDS R22, [R0+0x40] ;  /* 0x0000400000167984 */ /* 0x000e280000000800 */
[----:B------:R-:W1:Y:S04]  /*0430*/  LDS R25, [R0+0x80] ;  /* 0x0000800000197984 */ /* 0x000e680000000800 */
[----:B------:R-:W3:Y:S04]  /*0440*/  LDS R26, [R0+0xc0] ;  /* 0x0000c000001a7984 */ /* 0x000ee80000000800 */
[----:B------:R-:W4:Y:S04]  /*0450*/  LDS R17, [R0+0x100] ;  /* 0x0001000000117984 */ /* 0x000f280000000800 */
[----:B------:R-:W5:Y:S04]  /*0460*/  LDS R16, [R0+0x140] ;  /* 0x0001400000107984 */ /* 0x000f680000000800 */
[----:B------:R-:W5:Y:S04]  /*0470*/  LDS R19, [R0+0x180] ;  /* 0x0001800000137984 */ /* 0x000f680000000800 */
[----:B------:R-:W5:Y:S04]  /*0480*/  LDS R18, [R0+0x1c0] ;  /* 0x0001c00000127984 */ /* 0x000f680000000800 */
[----:B------:R-:W-:Y:S04]  /*0490*/  LDS R21, [R0+0x200] ;  /* 0x0002000000157984 */ /* 0x000fe80000000800 */
[----:B------:R-:W-:Y:S04]  /*04a0*/  LDS R20, [R0+0x240] ;  /* 0x0002400000147984 */ /* 0x000fe80000000800 */
[----:B------:R-:W-:Y:S01]  /*04b0*/  LDS R23, [R0+0x280] ;  /* 0x0002800000177984 */ /* 0x000fe20000000800 */
[----:B--2---:R-:W-:-:S03]  /*04c0*/  VIADDMNMX R12, R8, R12, R9, PT ;  /* 0x0000000c080c7246 */ /* 0x004fc60003800109 */
[----:B------:R-:W2:Y:S01]  /*04d0*/  LDS.128 R8, [R24+0x20] ;  /* 0x0000200018087984 */ /* 0x000ea20000000c00 */
[----:B0-----:R-:W-:-:S03]  /*04e0*/  VIADDMNMX R12, R22, R13, R12, PT ;  /* 0x0000000d160c7246 */ /* 0x001fc6000380010c */
[----:B------:R-:W0:Y:S01]  /*04f0*/  LDS R22, [R0+0x2c0] ;  /* 0x0002c00000167984 */ /* 0x000e220000000800 */
[----:B-1----:R-:W-:-:S03]  /*0500*/  VIADDMNMX R12, R25, R14, R12, PT ;  /* 0x0000000e190c7246 */ /* 0x002fc6000380010c */
[----:B------:R-:W-:Y:S01]  /*0510*/  LDS R25, [R0+0x300] ;  /* 0x0003000000197984 */ /* 0x000fe20000000800 */
[----:B---3--:R-:W-:-:S03]  /*0520*/  VIADDMNMX R27, R26, R15, R12, PT ;  /* 0x0000000f1a1b7246 */ /* 0x008fc6000380010c */
[----:B------:R-:W1:Y:S01]  /*0530*/  LDS.128 R12, [R24+0x30] ;  /* 0x00003000180c7984 */ /* 0x000e620000000c00 */
[----:B----4-:R-:W-:-:S03]  /*0540*/  VIADDMNMX R4, R17, R4, R27, PT ;  /* 0x0000000411047246 */ /* 0x010fc6000380011b */
[----:B------:R-:W3:Y:S01]  /*0550*/  LDS R26, [R0+0x340] ;  /* 0x00034000001a7984 */ /* 0x000ee20000000800 */
[----:B-----5:R-:W-:-:S03]  /*0560*/  VIADDMNMX R5, R16, R5, R4, PT ;  /* 0x0000000510057246 */ /* 0x020fc60003800104 */
[----:B------:R-:W4:Y:S01]  /*0570*/  LDS R17, [R0+0x380] ;  /* 0x0003800000117984 */ /* 0x000f220000000800 */
[----:B------:R-:W-:-:S03]  /*0580*/  VIADDMNMX R5, R19, R6, R5, PT ;  /* 0x0000000613057246 */ /* 0x000fc60003800105 */
[----:B------:R-:W5:Y:S01]  /*0590*/  LDS R4, [R0+0x3c0] ;  /* 0x0003c00000047984 */ /* 0x000f620000000800 */
[----:B------:R-:W-:-:S04]  /*05a0*/  VIADDMNMX R5, R18, R7, R5, PT ;  /* 0x0000000712057246 */ /* 0x000fc80003800105 */
[----:B--2---:R-:W-:-:S04]  /*05b0*/  VIADDMNMX R5, R21, R8, R5, PT ;  /* 0x0000000815057246 */ /* 0x004fc80003800105 */
[----:B------:R-:W-:-:S04]  /*05c0*/  VIADDMNMX R5, R20, R9, R5, PT ;  /* 0x0000000914057246 */ /* 0x000fc80003800105 */
[----:B------:R-:W-:-:S04]  /*05d0*/  VIADDMNMX R5, R23, R10, R5, PT ;  /* 0x0000000a17057246 */ /* 0x000fc80003800105 */
[----:B0-----:R-:W-:-:S04]  /*05e0*/  VIADDMNMX R5, R22, R11, R5, PT ;  /* 0x0000000b16057246 */ /* 0x001fc80003800105 */
[----:B-1----:R-:W-:-:S04]  /*05f0*/  VIADDMNMX R5, R25, R12, R5, PT ;  /* 0x0000000c19057246 */ /* 0x002fc80003800105 */
[----:B---3--:R-:W-:-:S04]  /*0600*/  VIADDMNMX R5, R26, R13, R5, PT ;  /* 0x0000000d1a057246 */ /* 0x008fc80003800105 */
[----:B----4-:R-:W-:-:S04]  /*0610*/  VIADDMNMX R5, R17, R14, R5, PT ;  /* 0x0000000e11057246 */ /* 0x010fc80003800105 */
[----:B-----5:R-:W-:-:S05]  /*0620*/  VIADDMNMX R5, R4, R15, R5, PT ;  /* 0x0000000f04057246 */ /* 0x020fca0003800105 */
[----:B------:R-:W-:Y:S01]  /*0630*/  STG.E desc[UR4][R2.64], R5 ;  /* 0x0000000502007986 */ /* 0x000fe2000c101904 */
[----:B------:R-:W-:Y:S05]  /*0640*/  EXIT ;  /* 0x000000000000794d */ /* 0x000fea0003800000 */
.L_x_0:
[----:B------:R-:W-:-:S00]  /*0650*/  BRA `(.L_x_0) ;  /* 0xfffffffc00fc7947 */ /* 0x000fc0000383ffff */
[----:B------:R-:W-:-:S00]  /*0660*/  NOP ;  /* 0x0000000000007918 */ /* 0x000fc00000000000 */
        /* <DEDUP_REMOVED lines=9> */
.L_x_5:


//--------------------- .text._Z32_blocked_fw_partial_dependent_phimiPi --------------------------
	.section	.text._Z32_blocked_fw_partial_dependent_phimiPi,"ax",@progbits
	.align	128
.text._Z32_blocked_fw_partial_dependent_phimiPi:
        .type           _Z32_blocked_fw_partial_dependent_phimiPi,@function
        .size           _Z32_blocked_fw_partial_dependent_phimiPi,(.L_x_6 - _Z32_blocked_fw_partial_dependent_phimiPi)
        .other          _Z32_blocked_fw_partial_dependent_phimiPi,@"STO_CUDA_ENTRY STV_DEFAULT"
_Z32_blocked_fw_partial_dependent_phimiPi:
[----:B------:R-:W-:Y:S01]  /*0000*/  LDC R1, c[0x0][0x37c] ;  /* 0x0000df00ff017b82 */ /* 0x000fe20000000800 */
[----:B------:R-:W0:Y:S07]  /*0010*/  S2R R4, SR_CTAID.X ;  /* 0x0000000000047919 */ /* 0x000e2e0000002500 */
[----:B------:R-:W0:Y:S02]  /*0020*/  LDC R2, c[0x0][0x380] ;  /* 0x0000e000ff027b82 */ /* 0x000e240000000800 */
[----:B0-----:R-:W-:-:S13]  /*0030*/  ISETP.NE.AND P0, PT, R4, R2, PT ;  /* 0x000000020400720c */ /* 0x001fda0003f05270 */
[----:B------:R-:W-:Y:S05]  /*0040*/  @!P0 EXIT ;  /* 0x000000000000894d */ /* 0x000fea0003800000 */
[----:B------:R-:W0:Y:S01]  /*0050*/  S2R R9, SR_TID.Y ;  /* 0x0000000000097919 */ /* 0x000e220000002200 */
[----:B------:R-:W1:Y:S01]  /*0060*/  S2UR UR7, SR_CTAID.Y ;  /* 0x00000000000779c3 */ /* 0x000e620000002600 */
[----:B------:R-:W2:Y:S01]  /*0070*/  LDCU UR10, c[0x0][0x390] ;  /* 0x00007200ff0a77ac */ /* 0x000ea20008000800 */
[----:B------:R-:W-:Y:S01]  /*0080*/  IMAD.MOV.U32 R11, RZ, RZ, 0x3fffffff ;  /* 0x3fffffffff0b7424 */ /* 0x000fe200078e00ff */
[----:B------:R-:W3:Y:S01]  /*0090*/  S2R R13, SR_TID.X ;  /* 0x00000000000d7919 */ /* 0x000ee20000002100 */
[----:B------:R-:W4:Y:S01]  /*00a0*/  LDCU UR4, c[0x0][0x388] ;  /* 0x00007100ff0477ac */ /* 0x000f220008000800 */
[----:B------:R-:W5:Y:S01]  /*00b0*/  LDCU.64 UR8, c[0x0][0x358] ;  /* 0x00006b00ff0877ac */ /* 0x000f620008000a00 */
[----:B-1----:R-:W-:Y:S01]  /*00c0*/  ISETP.NE.AND P1, PT, RZ, UR7, PT ;  /* 0x00000007ff007c0c */ /* 0x002fe2000bf25270 */
[C---:B0-----:R-:W-:Y:S02]  /*00d0*/  IMAD R0, R2.reuse, 0x10, R9 ;  /* 0x0000001002007824 */ /* 0x041fe400078e0209 */
[----:B---3--:R-:W-:-:S05]  /*00e0*/  IMAD R5, R2, 0x10, R13 ;  /* 0x0000001002057824 */ /* 0x008fca00078e020d */
[----:B------:R-:W-:-:S04]  /*00f0*/  VIMNMX R2, PT, PT, R0, R5, !PT ;  /* 0x0000000500027248 */ /* 0x000fc80007fe0100 */
[----:B--2---:R-:W-:Y:S02]  /*0100*/  ISETP.GE.AND P0, PT, R2, UR10, PT ;  /* 0x0000000a02007c0c */ /* 0x004fe4000bf06270 */
[----:B------:R-:W0:Y:S11]  /*0110*/  LDC.64 R2, c[0x0][0x398] ;  /* 0x0000e600ff027b82 */ /* 0x000e360000000a00 */
[----:B----4-:R-:W-:-:S02]  /*0120*/  @!P0 IMAD R7, R0, UR4, R5 ;  /* 0x0000000400078c24 */ /* 0x010fc4000f8e0205 */
[C---:B------:R-:W-:Y:S02]  /*0130*/  @P1 IMAD R0, R4.reuse, 0x10, R9 ;  /* 0x0000001004001824 */ /* 0x040fe400078e0209 */
[----:B------:R-:W-:-:S05]  /*0140*/  @!P1 IMAD R5, R4, 0x10, R13 ;  /* 0x0000001004059824 */ /* 0x000fca00078e020d */
[C---:B------:R-:W-:Y:S01]  /*0150*/  VIMNMX R10, PT, PT, R0.reuse, R5, !PT ;  /* 0x00000005000a7248 */ /* 0x040fe20007fe0100 */
[----:B------:R-:W-:-:S03]  /*0160*/  IMAD R5, R0, UR4, R5 ;  /* 0x0000000400057c24 */ /* 0x000fc6000f8e0205 */
[----:B------:R-:W-:Y:S01]  /*0170*/  ISETP.GE.AND P1, PT, R10, UR10, PT ;  /* 0x0000000a0a007c0c */ /* 0x000fe2000bf26270 */
[----:B0-----:R-:W-:-:S04]  /*0180*/  @!P0 IMAD.WIDE R6, R7, 0x4, R2 ;  /* 0x0000000407068825 */ /* 0x001fc800078e0202 */
[----:B------:R-:W-:Y:S02]  /*0190*/  IMAD.WIDE R2, R5, 0x4, R2 ;  /* 0x0000000405027825 */ /* 0x000fe400078e0202 */
[----:B-----5:R-:W2:Y:S06]  /*01a0*/  @!P0 LDG.E R6, desc[UR8][R6.64] ;  /* 0x0000000806068981 */ /* 0x020eac000c1e1900 */
[----:B------:R-:W3:Y:S01]  /*01b0*/  @!P1 LDG.E R11, desc[UR8][R2.64] ;  /* 0x00000008020b9981 */ /* 0x000ee2000c1e1900 */
[----:B------:R-:W0:Y:S01]  /*01c0*/  S2UR UR6, SR_CgaCtaId ;  /* 0x00000000000679c3 */ /* 0x000e220000008800 */
[----:B------:R-:W-:Y:S01]  /*01d0*/  UMOV UR4, 0x400 ;  /* 0x0000040000047882 */ /* 0x000fe20000000000 */
[----:B------:R-:W-:Y:S01]  /*01e0*/  @P0 IMAD.MOV.U32 R8, RZ, RZ, 0x3fffffff ;  /* 0x3fffffffff080424 */ /* 0x000fe200078e00ff */
[----:B------:R-:W-:-:S02]  /*01f0*/  UIADD3 UR5, UPT, UPT, UR4, 0x400, URZ ;  /* 0x0000040004057890 */ /* 0x000fc4000fffe0ff */
[----:B------:R-:W-:Y:S02]  /*0200*/  UISETP.NE.AND UP0, UPT, UR7, URZ, UPT ;  /* 0x000000ff0700728c */ /* 0x000fe4000bf05270 */
[----:B0-----:R-:W-:Y:S02]  /*0210*/  ULEA UR4, UR6, UR4, 0x18 ;  /* 0x0000000406047291 */ /* 0x001fe4000f8ec0ff */
[----:B------:R-:W-:-:S04]  /*0220*/  ULEA UR5, UR6, UR5, 0x18 ;  /* 0x0000000506057291 */ /* 0x000fc8000f8ec0ff */
[C---:B------:R-:W-:Y:S02]  /*0230*/  LEA R4, R9.reuse, UR4, 0x6 ;  /* 0x0000000409047c11 */ /* 0x040fe4000f8e30ff */
[----:B------:R-:W-:-:S03]  /*0240*/  LEA R5, R9, UR5, 0x6 ;  /* 0x0000000509057c11 */ /* 0x000fc6000f8e30ff */
[C---:B------:R-:W-:Y:S02]  /*0250*/  IMAD R9, R13.reuse, 0x4, R4 ;  /* 0x000000040d097824 */ /* 0x040fe400078e0204 */
[----:B------:R-:W-:-:S03]  /*0260*/  IMAD R0, R13, 0x4, R5 ;  /* 0x000000040d007824 */ /* 0x000fc600078e0205 */
[----:B--2---:R0:W-:Y:S04]  /*0270*/  @!P0 STS [R9], R6 ;  /* 0x0000000609008388 */ /* 0x0041e80000000800 */
[----:B------:R0:W-:Y:S01]  /*0280*/  @P0 STS [R9], R8 ;  /* 0x0000000809000388 */ /* 0x0001e20000000800 */
[----:B------:R-:W-:-:S03]  /*0290*/  ISETP.GE.AND P0, PT, R10, UR10, PT ;  /* 0x0000000a0a007c0c */ /* 0x000fc6000bf06270 */
[----:B---3--:R0:W-:Y:S01]  /*02a0*/  STS [R0], R11 ;  /* 0x0000000b00007388 */ /* 0x0081e20000000800 */
[----:B------:R-:W-:Y:S06]  /*02b0*/  BAR.SYNC.DEFER_BLOCKING 0x0 ;  /* 0x0000000000007b1d */ /* 0x000fec0000010000 */
[----:B------:R-:W-:Y:S05]  /*02c0*/  BRA.U UP0, `(.L_x_1) ;  /* 0x0000000500887547 */ /* 0x000fea000b800000 */
[----:B------:R-:W-:Y:S01]  /*02d0*/  LEA R5, R13, UR5, 0x2 ;  /* 0x000000050d057c11 */ /* 0x000fe2000f8e10ff */
[----:B0-----:R-:W-:Y:S04]  /*02e0*/  LDS R6, [R4] ;  /* 0x0000000004067984 */ /* 0x001fe80000000800 */
[----:B------:R-:W0:Y:S02]  /*02f0*/  LDS R7, [R5] ;  /* 0x0000000005077984 */ /* 0x000e240000000800 */
[----:B0-----:R-:W-:Y:S01]  /*0300*/  VIADDMNMX R7, R7, R6, R11, PT ;  /* 0x0000000607077246 */ /* 0x001fe2000380010b */
[----:B------:R-:W-:Y:S06]  /*0310*/  BAR.SYNC.DEFER_BLOCKING 0x0 ;  /* 0x0000000000007b1d */ /* 0x000fec0000010000 */
[----:B------:R-:W-:Y:S02]  /*0320*/  STS [R0], R7 ;  /* 0x0000000700007388 */ /* 0x000fe40000000800 */
[----:B------:R-:W-:Y:S06]  /*0330*/  BAR.SYNC.DEFER_BLOCKING 0x0 ;  /* 0x0000000000007b1d */ /* 0x000fec0000010000 */
[----:B------:R-:W-:Y:S04]  /*0340*/  LDS R6, [R4+0x4] ;  /* 0x0000040004067984 */ /* 0x000fe80000000800 */
[----:B------:R-:W0:Y:S02]  /*0350*/  LDS R8, [R5+0x40] ;  /* 0x0000400005087984 */ /* 0x000e240000000800 */
        /* <DEDUP_REMOVED lines=86> */
[----:B------:R0:W-:Y:S02]  /*08c0*/  STS [R0], R7 ;  /* 0x0000000700007388 */ /* 0x0001e40000000800 */
[----:B------:R-:W-:Y:S06]  /*08d0*/  BAR.SYNC.DEFER_BLOCKING 0x0 ;  /* 0x0000000000007b1d */ /* 0x000fec0000010000 */
[----:B------:R-:W-:Y:S05]  /*08e0*/  BRA `(.L_x_2) ;  /* 0x0000000400847947 */ /* 0x000fea0003800000 */
.L_x_1:
        /* <DEDUP_REMOVED lines=97> */
.L_x_2:
[----:B------:R-:W-:Y:S05]  /*0f00*/  @P0 EXIT ;  /* 0x000000000000094d */ /* 0x000fea0003800000 */
[----:B------:R-:W-:Y:S01]  /*0f10*/  STG.E desc[UR8][R2.64], R7 ;  /* 0x0000000702007986 */ /* 0x000fe2000c101908 */
[----:B------:R-:W-:Y:S05]  /*0f20*/  EXIT ;  /* 0x000000000000794d */ /* 0x000fea0003800000 */
.L_x_3:
        /* <DEDUP_REMOVED lines=13> */
.L_x_6:


//--------------------- .text._Z24_blocked_fw_dependent_phimiPi --------------------------
	.section	.text._Z24_blocked_fw_dependent_phimiPi,"ax",@progbits
	.align	128
.text._Z24_blocked_fw_dependent_phimiPi:
        .type           _Z24_blocked_fw_dependent_phimiPi,@function
        .size           _Z24_blocked_fw_dependent_phimiPi,(.L_x_7 - _Z24_blocked_fw_dependent_phimiPi)
        .other          _Z24_blocked_fw_dependent_phimiPi,@"STO_CUDA_ENTRY STV_DEFAULT"
_Z24_blocked_fw_dependent_phimiPi:
[----:B------:R-:W-:Y:S01]  /*0000*/  LDC R1, c[0x0][0x37c] ;  /* 0x0000df00ff017b82 */ /* 0x000fe20000000800 */
[----:B------:R-:W0:Y:S07]  /*0010*/  S2R R6, SR_TID.Y ;  /* 0x0000000000067919 */ /* 0x000e2e0000002200 */
[----:B------:R-:W0:Y:S01]  /*0020*/  LDC R5, c[0x0][0x380] ;  /* 0x0000e000ff057b82 */ /* 0x000e220000000800 */
[----:B------:R-:W1:Y:S01]  /*0030*/  LDCU UR8, c[0x0][0x390] ;  /* 0x00007200ff0877ac */ /* 0x000e620008000800 */
[----:B------:R-:W2:Y:S01]  /*0040*/  S2R R4, SR_TID.X ;  /* 0x0000000000047919 */ /* 0x000ea20000002100 */
[----:B------:R-:W3:Y:S05]  /*0050*/  LDCU UR4, c[0x0][0x388] ;  /* 0x00007100ff0477ac */ /* 0x000eea0008000800 */
[----:B------:R-:W4:Y:S01]  /*0060*/  LDC.64 R2, c[0x0][0x398] ;  /* 0x0000e600ff027b82 */ /* 0x000f220000000a00 */
[----:B------:R-:W5:Y:S01]  /*0070*/  LDCU.64 UR6, c[0x0][0x358] ;  /* 0x00006b00ff0677ac */ /* 0x000f620008000a00 */
[----:B0-----:R-:W-:-:S02]  /*0080*/  IMAD R0, R5, 0x10, R6 ;  /* 0x0000001005007824 */ /* 0x001fc400078e0206 */
[----:B--2---:R-:W-:-:S05]  /*0090*/  IMAD R5, R5, 0x10, R4 ;  /* 0x0000001005057824 */ /* 0x004fca00078e0204 */
[C---:B------:R-:W-:Y:S01]  /*00a0*/  VIMNMX R10, PT, PT, R0.reuse, R5, !PT ;  /* 0x00000005000a7248 */ /* 0x040fe20007fe0100 */
[----:B---3--:R-:W-:-:S03]  /*00b0*/  IMAD R5, R0, UR4, R5 ;  /* 0x0000000400057c24 */ /* 0x008fc6000f8e0205 */
[----:B-1----:R-:W-:Y:S01]  /*00c0*/  ISETP.GE.AND P0, PT, R10, UR8, PT ;  /* 0x000000080a007c0c */ /* 0x002fe2000bf06270 */
[----:B----4-:R-:W-:-:S12]  /*00d0*/  IMAD.WIDE R2, R5, 0x4, R2 ;  /* 0x0000000405027825 */ /* 0x010fd800078e0202 */
[----:B-----5:R-:W2:Y:S01]  /*00e0*/  @!P0 LDG.E R7, desc[UR6][R2.64] ;  /* 0x0000000602078981 */ /* 0x020ea2000c1e1900 */
[----:B------:R-:W0:Y:S01]  /*00f0*/  S2UR UR5, SR_CgaCtaId ;  /* 0x00000000000579c3 */ /* 0x000e220000008800 */
[----:B------:R-:W-:Y:S01]  /*0100*/  UMOV UR4, 0x400 ;  /* 0x0000040000047882 */ /* 0x000fe20000000000 */
[----:B------:R-:W-:Y:S01]  /*0110*/  @P0 IMAD.MOV.U32 R11, RZ, RZ, 0x3fffffff ;  /* 0x3fffffffff0b0424 */ /* 0x000fe200078e00ff */
[----:B------:R-:W-:Y:S01]  /*0120*/  ISETP.GE.AND P1, PT, R10, UR8, PT ;  /* 0x000000080a007c0c */ /* 0x000fe2000bf26270 */
[----:B0-----:R-:W-:-:S06]  /*0130*/  ULEA UR4, UR5, UR4, 0x18 ;  /* 0x0000000405047291 */ /* 0x001fcc000f8ec0ff */
[----:B------:R-:W-:-:S05]  /*0140*/  LEA R5, R6, UR4, 0x6 ;  /* 0x0000000406057c11 */ /* 0x000fca000f8e30ff */
[C---:B------:R-:W-:Y:S01]  /*0150*/  IMAD R0, R4.reuse, 0x4, R5 ;  /* 0x0000000404007824 */ /* 0x040fe200078e0205 */
[----:B------:R-:W-:-:S04]  /*0160*/  LEA R4, R4, UR4, 0x2 ;  /* 0x0000000404047c11 */ /* 0x000fc8000f8e10ff */
[----:B--2---:R-:W-:Y:S04]  /*0170*/  @!P0 STS [R0], R7 ;  /* 0x0000000700008388 */ /* 0x004fe80000000800 */
[----:B------:R-:W-:Y:S01]  /*0180*/  @P0 STS [R0], R11 ;  /* 0x0000000b00000388 */ /* 0x000fe20000000800 */
[----:B------:R-:W-:Y:S06]  /*0190*/  BAR.SYNC.DEFER_BLOCKING 0x0 ;  /* 0x0000000000007b1d */ /* 0x000fec0000010000 */
[----:B------:R-:W-:Y:S04]  /*01a0*/  LDS R6, [R5] ;  /* 0x0000000005067984 */ /* 0x000fe80000000800 */
[----:B------:R-:W0:Y:S01]  /*01b0*/  LDS R9, [R4] ;  /* 0x0000000004097984 */ /* 0x000e220000000800 */
[----:B------:R-:W-:Y:S06]  /*01c0*/  BAR.SYNC.DEFER_BLOCKING 0x0 ;  /* 0x0000000000007b1d */ /* 0x000fec0000010000 */
[----:B------:R-:W1:Y:S01]  /*01d0*/  LDS R8, [R0] ;  /* 0x0000000000087984 */ /* 0x000e620000000800 */
[----:B0-----:R-:W-:-:S05]  /*01e0*/  IMAD.IADD R9, R6, 0x1, R9 ;  /* 0x0000000106097824 */ /* 0x001fca00078e0209 */
[----:B-1----:R-:W-:-:S13]  /*01f0*/  ISETP.GE.AND P0, PT, R9, R8, PT ;  /* 0x000000080900720c */ /* 0x002fda0003f06270 */
[----:B------:R-:W-:Y:S01]  /*0200*/  @!P0 STS [R0], R9 ;  /* 0x0000000900008388 */ /* 0x000fe20000000800 */
[----:B------:R-:W-:Y:S06]  /*0210*/  BAR.SYNC.DEFER_BLOCKING 0x0 ;  /* 0x0000000000007b1d */ /* 0x000fec0000010000 */
[----:B------:R-:W-:Y:S04]  /*0220*/  LDS R6, [R5+0x4] ;  /* 0x0000040005067984 */ /* 0x000fe80000000800 */
[----:B------:R-:W0:Y:S01]  /*0230*/  LDS R7, [R4+0x40] ;  /* 0x0000400004077984 */ /* 0x000e220000000800 */
        /* <DEDUP_REMOVED lines=42> */
[----:B0-----:R-:W-:-:S04]  /*04e0*/  IADD3 R9, PT, PT, R6, R9, RZ ;  /* 0x0000000906097210 */ /* 0x001fc80007ffe0ff */
        /* <DEDUP_REMOVED lines=73> */
[----:B------:R0:W-:Y:S01]  /*0980*/  @!P0 STS [R0], R7 ;  /* 0x0000000700008388 */ /* 0x0001e20000000800 */
[----:B------:R-:W-:Y:S06]  /*0990*/  BAR.SYNC.DEFER_BLOCKING 0x0 ;  /* 0x0000000000007b1d */ /* 0x000fec0000010000 */
[----:B------:R-:W-:Y:S05]  /*09a0*/  @P1 EXIT ;  /* 0x000000000000194d */ /* 0x000fea0003800000 */
[----:B------:R-:W1:Y:S04]  /*09b0*/  LDS R5, [R0] ;  /* 0x0000000000057984 */ /* 0x000e680000000800 */
[----:B-1----:R-:W-:Y:S01]  /*09c0*/  STG.E desc[UR6][R2.64], R5 ;  /* 0x0000000502007986 */ /* 0x002fe2000c101906 */
[----:B------:R-:W-:Y:S05]  /*09d0*/  EXIT ;  /* 0x000000000000794d */ /* 0x000fea0003800000 */
.L_x_4:
        /* <DEDUP_REMOVED lines=10> */
.L_x_7:


//--------------------- .nv.shared._Z26_blocked_fw_independent_phimiPi --------------------------
	.section	.nv.shared._Z26_blocked_fw_independent_phimiPi,"aw",@nobits
	.sectionflags	@""
	.align	4
.nv.shared._Z26_blocked_fw_independent_phimiPi:
	.zero		3072


//--------------------- .nv.shared.reserved.0     --------------------------
	.section	.nv.shared.reserved.0,"aw",@nobits
	.weak		__nv_reservedSMEM_offset_0_alias
	.size		__nv_reservedSMEM_offset_0_alias, 0, 64
	.other		__nv_reservedSMEM_offset_0_alias,@"STO_CUDA_RESERVED_SHARED STV_DEFAULT"
__nv_reservedSMEM_offset_0_alias:
	.zero		0
	.zero		64


//--------------------- .nv.shared._Z32_blocked_fw_partial_dependent_phimiPi --------------------------
	.section	.nv.shared._Z32_blocked_fw_partial_dependent_phimiPi,"aw",@nobits
	.sectionflags	@""
	.align	4
.nv.shared._Z32_blocked_fw_partial_dependent_phimiPi:
	.zero		3072


//--------------------- .nv.shared._Z24_blocked_fw_dependent_phimiPi --------------------------
	.section	.nv.shared._Z24_blocked_fw_dependent_phimiPi,"aw",@nobits
	.sectionflags	@""
	.align	4
.nv.shared._Z24_blocked_fw_dependent_phimiPi:
	.zero		2048


//--------------------- .nv.constant0._Z26_blocked_fw_independent_phimiPi --------------------------
	.section	.nv.constant0._Z26_blocked_fw_independent_phimiPi,"a",@progbits
	.sectionflags	@""
	.align	4
.nv.constant0._Z26_blocked_fw_independent_phimiPi:
	.zero		928


//--------------------- .nv.constant0._Z32_blocked_fw_partial_dependent_phimiPi --------------------------
	.section	.nv.constant0._Z32_blocked_fw_partial_dependent_phimiPi,"a",@progbits
	.sectionflags	@""
	.align	4
.nv.constant0._Z32_blocked_fw_partial_dependent_phimiPi:
	.zero		928


//--------------------- .nv.constant0._Z24_blocked_fw_dependent_phimiPi --------------------------
	.section	.nv.constant0._Z24_blocked_fw_dependent_phimiPi,"a",@progbits
	.sectionflags	@""
	.align	4
.nv.constant0._Z24_blocked_fw_dependent_phimiPi:
	.zero		928


//--------------------- SYMBOLS --------------------------

	.type		.nv.reservedSmem.offset0,@object
	.size		.nv.reservedSmem.offset0,0x4
	.type		.nv.reservedSmem.cap,@object
	.size		.nv.reservedSmem.cap,0x4
